//
// Generated by NVIDIA NVVM Compiler
//
// Compiler Build ID: CL-36424714
// Cuda compilation tools, release 13.0, V13.0.88
// Based on NVVM 20.0.0
//

.version 9.0
.target sm_100
.address_size 64

	// .globl	_Z10gemm_blockPKfS0_Pf
// _ZZ10gemm_blockPKfS0_PfE8SubMat_A has been demoted
// _ZZ10gemm_blockPKfS0_PfE8SubMat_B has been demoted

.visible .entry _Z10gemm_blockPKfS0_Pf(
	.param .u64 .ptr .align 1 _Z10gemm_blockPKfS0_Pf_param_0,
	.param .u64 .ptr .align 1 _Z10gemm_blockPKfS0_Pf_param_1,
	.param .u64 .ptr .align 1 _Z10gemm_blockPKfS0_Pf_param_2
)
{
	.reg .pred 	%p<5>;
	.reg .b16 	%rs<5>;
	.reg .b32 	%r<59>;
	.reg .b32 	%f<39>;
	.reg .b64 	%rd<27>;
	// demoted variable
	.shared .align 4 .b8 _ZZ10gemm_blockPKfS0_PfE8SubMat_A[4];
	// demoted variable
	.shared .align 4 .b8 _ZZ10gemm_blockPKfS0_PfE8SubMat_B[4];
	ld.param.u64 	%rd4, [_Z10gemm_blockPKfS0_Pf_param_0];
	ld.param.u64 	%rd5, [_Z10gemm_blockPKfS0_Pf_param_1];
	ld.param.u64 	%rd3, [_Z10gemm_blockPKfS0_Pf_param_2];
	cvta.to.global.u64 	%rd1, %rd5;
	cvta.to.global.u64 	%rd2, %rd4;
	mov.u32 	%r27, %ctaid.x;
	mov.u32 	%r28, %ctaid.y;
	mov.u32 	%r1, %tid.x;
	mov.u32 	%r2, %tid.y;
	mov.u32 	%r29, %ntid.y;
	mul.lo.s32 	%r3, %r28, %r29;
	shl.b32 	%r4, %r3, 11;
	mov.u32 	%r5, %ntid.x;
	mul.lo.s32 	%r6, %r27, %r5;
	shl.b32 	%r7, %r29, 11;
	shl.b32 	%r30, %r2, 11;
	or.b32  	%r8, %r30, %r1;
	shl.b32 	%r31, %r2, 2;
	mov.u32 	%r32, _ZZ10gemm_blockPKfS0_PfE8SubMat_A;
	add.s32 	%r9, %r32, %r31;
	shl.b32 	%r33, %r1, 2;
	add.s32 	%r10, %r9, %r33;
	mov.u32 	%r34, _ZZ10gemm_blockPKfS0_PfE8SubMat_B;
	add.s32 	%r12, %r34, %r33;
	add.s32 	%r11, %r12, %r31;
	cvt.u16.u32 	%rs3, %r5;
	sub.s16 	%rs4, 2046, %rs3;
	div.u16 	%rs1, %rs4, %rs3;
	and.b16  	%rs2, %rs1, 3;
	setp.eq.s16 	%p1, %rs2, 2;
	mov.f32 	%f38, 0f00000000;
	mov.u32 	%r55, %r6;
	mov.u32 	%r56, %r4;
	@%p1 bra 	$L__BB0_3;
	cvt.u32.u16 	%r13, %rs2;
	mov.b32 	%r54, 0;
	mov.f32 	%f38, 0f00000000;
	mov.u32 	%r55, %r6;
	mov.u32 	%r56, %r4;
$L__BB0_2:
	.pragma "nounroll";
	add.s32 	%r36, %r8, %r56;
	mul.wide.s32 	%rd6, %r36, 4;
	add.s64 	%rd7, %rd2, %rd6;
	ld.global.f32 	%f11, [%rd7];
	st.shared.f32 	[%r10], %f11;
	add.s32 	%r37, %r8, %r55;
	mul.wide.s32 	%rd8, %r37, 4;
	add.s64 	%rd9, %rd1, %rd8;
	ld.global.f32 	%f12, [%rd9];
	st.shared.f32 	[%r11], %f12;
	bar.sync 	0;
	ld.shared.f32 	%f13, [%r9];
	ld.shared.f32 	%f14, [%r12];
	fma.rn.f32 	%f38, %f13, %f14, %f38;
	bar.sync 	0;
	add.s32 	%r56, %r56, %r5;
	add.s32 	%r55, %r55, %r7;
	add.s32 	%r54, %r54, 1;
	xor.b32  	%r38, %r54, %r13;
	setp.ne.s32 	%p2, %r38, 2;
	@%p2 bra 	$L__BB0_2;
$L__BB0_3:
	setp.lt.u16 	%p3, %rs1, 2;
	@%p3 bra 	$L__BB0_6;
	add.s32 	%r22, %r4, 2047;
	shl.b32 	%r42, %r5, 2;
	cvt.u64.u32 	%rd14, %r42;
$L__BB0_5:
	add.s32 	%r39, %r8, %r56;
	mul.wide.s32 	%rd10, %r39, 4;
	add.s64 	%rd11, %rd2, %rd10;
	ld.global.f32 	%f15, [%rd11];
	st.shared.f32 	[%r10], %f15;
	add.s32 	%r40, %r8, %r55;
	mul.wide.s32 	%rd12, %r40, 4;
	add.s64 	%rd13, %rd1, %rd12;
	ld.global.f32 	%f16, [%rd13];
	st.shared.f32 	[%r11], %f16;
	bar.sync 	0;
	ld.shared.f32 	%f17, [%r9];
	ld.shared.f32 	%f18, [%r12];
	fma.rn.f32 	%f19, %f17, %f18, %f38;
	bar.sync 	0;
	add.s32 	%r41, %r55, %r7;
	add.s64 	%rd15, %rd11, %rd14;
	ld.global.f32 	%f20, [%rd15];
	st.shared.f32 	[%r10], %f20;
	add.s32 	%r43, %r8, %r41;
	mul.wide.s32 	%rd16, %r43, 4;
	add.s64 	%rd17, %rd1, %rd16;
	ld.global.f32 	%f21, [%rd17];
	st.shared.f32 	[%r11], %f21;
	bar.sync 	0;
	ld.shared.f32 	%f22, [%r9];
	ld.shared.f32 	%f23, [%r12];
	fma.rn.f32 	%f24, %f22, %f23, %f19;
	bar.sync 	0;
	add.s32 	%r44, %r41, %r7;
	add.s64 	%rd18, %rd15, %rd14;
	ld.global.f32 	%f25, [%rd18];
	st.shared.f32 	[%r10], %f25;
	add.s32 	%r45, %r8, %r44;
	mul.wide.s32 	%rd19, %r45, 4;
	add.s64 	%rd20, %rd1, %rd19;
	ld.global.f32 	%f26, [%rd20];
	st.shared.f32 	[%r11], %f26;
	bar.sync 	0;
	ld.shared.f32 	%f27, [%r9];
	ld.shared.f32 	%f28, [%r12];
	fma.rn.f32 	%f29, %f27, %f28, %f24;
	bar.sync 	0;
	add.s32 	%r46, %r44, %r7;
	add.s64 	%rd21, %rd18, %rd14;
	ld.global.f32 	%f30, [%rd21];
	st.shared.f32 	[%r10], %f30;
	add.s32 	%r47, %r8, %r46;
	mul.wide.s32 	%rd22, %r47, 4;
	add.s64 	%rd23, %rd1, %rd22;
	ld.global.f32 	%f31, [%rd23];
	st.shared.f32 	[%r11], %f31;
	bar.sync 	0;
	ld.shared.f32 	%f32, [%r9];
	ld.shared.f32 	%f33, [%r12];
	fma.rn.f32 	%f38, %f32, %f33, %f29;
	bar.sync 	0;
	add.s32 	%r56, %r42, %r56;
	add.s32 	%r55, %r46, %r7;
	setp.lt.s32 	%p4, %r56, %r22;
	@%p4 bra 	$L__BB0_5;
$L__BB0_6:
	cvta.to.global.u64 	%rd24, %rd3;
	add.s32 	%r48, %r3, %r2;
	shl.b32 	%r49, %r48, 11;
	add.s32 	%r50, %r6, %r1;
	add.s32 	%r51, %r50, %r49;
	mul.wide.s32 	%rd25, %r51, 4;
	add.s64 	%rd26, %rd24, %rd25;
	st.global.f32 	[%rd26], %f38;
	ret;

}


// ===== COMPILED SASS (sm_100) =====

	.target	sm_100

	.elftype	@"ET_EXEC"


//--------------------- .note.nv.tkinfo           --------------------------
	.section	.note.nv.tkinfo,"",@"SHT_NOTE"
	.sectionflags	@"SHF_NOTE_NV_TKINFO"
	.tkinfo
        /*0018*/ 	.word	0x00000002
        /*0030*/ 	.string	""
        /*0030*/ 	.string	"ptxas"
        /*0030*/ 	.string	"Cuda compilation tools, release 13.0, V13.0.88"
        /*0030*/ 	.string	"Build cuda_13.0.r13.0/compiler.36424714_0"
        /*0030*/ 	.string	"-arch sm_100 -m 64 "



//--------------------- .note.nv.cuinfo           --------------------------
	.section	.note.nv.cuinfo,"",@"SHT_NOTE"
	.sectionflags	@"SHF_NOTE_NV_CUINFO"
        /*0018*/ 	.short	0x0002
        /*001a*/ 	.short	0x0064
        /*001c*/ 	.short	0x0082
	.zero		2


//--------------------- .nv.info                  --------------------------
	.section	.nv.info,"",@"SHT_CUDA_INFO"
	.align	4


	//----- nvinfo : EIATTR_REGCOUNT
	.align		4
        /*0000*/ 	.byte	0x04, 0x2f
        /*0002*/ 	.short	(.L_1 - .L_0)
	.align		4
.L_0:
        /*0004*/ 	.word	index@(_Z10gemm_blockPKfS0_Pf)
        /*0008*/ 	.word	0x0000001e


	//----- nvinfo : EIATTR_FRAME_SIZE
	.align		4
.L_1:
        /*000c*/ 	.byte	0x04, 0x11
        /*000e*/ 	.short	(.L_3 - .L_2)
	.align		4
.L_2:
        /*0010*/ 	.word	index@($__internal_0_$__cuda_sm20_div_u16)
        /*0014*/ 	.word	0x00000000


	//----- nvinfo : EIATTR_FRAME_SIZE
	.align		4
.L_3:
        /*0018*/ 	.byte	0x04, 0x11
        /*001a*/ 	.short	(.L_5 - .L_4)
	.align		4
.L_4:
        /*001c*/ 	.word	index@(_Z10gemm_blockPKfS0_Pf)
        /*0020*/ 	.word	0x00000000


	//----- nvinfo : EIATTR_MIN_STACK_SIZE
	.align		4
.L_5:
        /*0024*/ 	.byte	0x04, 0x12
        /*0026*/ 	.short	(.L_7 - .L_6)
	.align		4
.L_6:
        /*0028*/ 	.word	index@(_Z10gemm_blockPKfS0_Pf)
        /*002c*/ 	.word	0x00000000
.L_7:


//--------------------- .nv.compat                --------------------------
	.section	.nv.compat,"",@"SHT_CUDA_COMPAT_INFO"
	.align	4
        /*0000*/ 	.byte	0x02, 0x09, 0x00, 0x00, 0x02, 0x02, 0x01, 0x00, 0x02, 0x05, 0x05, 0x00, 0x03, 0x07, 0x01, 0x01
        /*0010*/ 	.byte	0x02, 0x03, 0x00, 0x00, 0x02, 0x06, 0x01, 0x00, 0x04, 0x0b, 0x08, 0x00, 0x01, 0x00, 0x00, 0x00
        /*0020*/ 	.byte	0x00, 0x00, 0x00, 0x00


//--------------------- .nv.info._Z10gemm_blockPKfS0_Pf --------------------------
	.section	.nv.info._Z10gemm_blockPKfS0_Pf,"",@"SHT_CUDA_INFO"
	.sectionflags	@""
	.align	4


	//----- nvinfo : EIATTR_CUDA_API_VERSION
	.align		4
        /*0000*/ 	.byte	0x04, 0x37
        /*0002*/ 	.short	(.L_9 - .L_8)
.L_8:
        /*0004*/ 	.word	0x00000082


	//----- nvinfo : EIATTR_KPARAM_INFO
	.align		4
.L_9:
        /*0008*/ 	.byte	0x04, 0x17
        /*000a*/ 	.short	(.L_11 - .L_10)
.L_10:
        /*000c*/ 	.word	0x00000000
        /*0010*/ 	.short	0x0002
        /*0012*/ 	.short	0x0010
        /*0014*/ 	.byte	0x00, 0xf5, 0x21, 0x00


	//----- nvinfo : EIATTR_KPARAM_INFO
	.align		4
.L_11:
        /*0018*/ 	.byte	0x04, 0x17
        /*001a*/ 	.short	(.L_13 - .L_12)
.L_12:
        /*001c*/ 	.word	0x00000000
        /*0020*/ 	.short	0x0001
        /*0022*/ 	.short	0x0008
        /*0024*/ 	.byte	0x00, 0xf5, 0x21, 0x00


	//----- nvinfo : EIATTR_KPARAM_INFO
	.align		4
.L_13:
        /*0028*/ 	.byte	0x04, 0x17
        /*002a*/ 	.short	(.L_15 - .L_14)
.L_14:
        /*002c*/ 	.word	0x00000000
        /*0030*/ 	.short	0x0000
        /*0032*/ 	.short	0x0000
        /*0034*/ 	.byte	0x00, 0xf5, 0x21, 0x00


	//----- nvinfo : EIATTR_SPARSE_MMA_MASK
	.align		4
.L_15:
        /*0038*/ 	.byte	0x03, 0x50
        /*003a*/ 	.short	0x0000


	//----- nvinfo : EIATTR_MAXREG_COUNT
	.align		4
        /*003c*/ 	.byte	0x03, 0x1b
        /*003e*/ 	.short	0x00ff


	//----- nvinfo : EIATTR_NUM_BARRIERS
	.align		4
        /*0040*/ 	.byte	0x02, 0x4c
        /*0042*/ 	.byte	0x01
	.zero		1


	//----- nvinfo : EIATTR_MERCURY_ISA_VERSION
	.align		4
        /*0044*/ 	.byte	0x03, 0x5f
        /*0046*/ 	.short	0x0101


	//----- nvinfo : EIATTR_VRC_CTA_INIT_COUNT
	.align		4
        /*0048*/ 	.byte	0x02, 0x4a
	.zero		1
	.zero		1


	//----- nvinfo : EIATTR_EXIT_INSTR_OFFSETS
	.align		4
        /*004c*/ 	.byte	0x04, 0x1c
        /*004e*/ 	.short	(.L_17 - .L_16)


	//   ....[0]....
.L_16:
        /*0050*/ 	.word	0x00000840


	//----- nvinfo : EIATTR_CRS_STACK_SIZE
	.align		4
.L_17:
        /*0054*/ 	.byte	0x04, 0x1e
        /*0056*/ 	.short	(.L_19 - .L_18)
.L_18:
        /*0058*/ 	.word	0x00000000


	//----- nvinfo : EIATTR_CBANK_PARAM_SIZE
	.align		4
.L_19:
        /*005c*/ 	.byte	0x03, 0x19
        /*005e*/ 	.short	0x0018


	//----- nvinfo : EIATTR_PARAM_CBANK
	.align		4
        /*0060*/ 	.byte	0x04, 0x0a
        /*0062*/ 	.short	(.L_21 - .L_20)
	.align		4
.L_20:
        /*0064*/ 	.word	index@(.nv.constant0._Z10gemm_blockPKfS0_Pf)
        /*0068*/ 	.short	0x0380
        /*006a*/ 	.short	0x0018


	//----- nvinfo : EIATTR_SW_WAR
	.align		4
.L_21:
        /*006c*/ 	.byte	0x04, 0x36
        /*006e*/ 	.short	(.L_23 - .L_22)
.L_22:
        /*0070*/ 	.word	0x00000008
.L_23:


//--------------------- .nv.callgraph             --------------------------
	.section	.nv.callgraph,"",@"SHT_CUDA_CALLGRAPH"
	.align	4
	.sectionentsize	8
	.align		4
        /*0000*/ 	.word	0x00000000
	.align		4
        /*0004*/ 	.word	0xffffffff
	.align		4
        /*0008*/ 	.word	0x00000000
	.align		4
        /*000c*/ 	.word	0xfffffffe
	.align		4
        /*0010*/ 	.word	0x00000000
	.align		4
        /*0014*/ 	.word	0xfffffffd
	.align		4
        /*0018*/ 	.word	0x00000000
	.align		4
        /*001c*/ 	.word	0xfffffffc


//--------------------- .text._Z10gemm_blockPKfS0_Pf --------------------------
	.section	.text._Z10gemm_blockPKfS0_Pf,"ax",@progbits
	.align	128
        .global         _Z10gemm_blockPKfS0_Pf
        .type           _Z10gemm_blockPKfS0_Pf,@function
        .size           _Z10gemm_blockPKfS0_Pf,(.L_x_5 - _Z10gemm_blockPKfS0_Pf)
        .other          _Z10gemm_blockPKfS0_Pf,@"STO_CUDA_ENTRY STV_DEFAULT"
_Z10gemm_blockPKfS0_Pf:
.text._Z10gemm_blockPKfS0_Pf:
[----:B------:R-:W-:Y:S08]  /*0000*/  LDC R1, c[0x0][0x37c] ;  /* 0x0000df00ff017b82 */ /* 0x000ff00000000800 */
[----:B------:R-:W0:Y:S01]  /*0010*/  S2UR UR8, SR_CgaCtaId ;  /* 0x00000000000879c3 */ /* 0x000e220000008800 */
[----:B------:R-:W1:Y:S01]  /*0020*/  S2R R7, SR_TID.Y ;  /* 0x0000000000077919 */ /* 0x000e620000002200 */
[----:B------:R-:W2:Y:S01]  /*0030*/  LDCU UR12, c[0x0][0x364] ;  /* 0x00006c80ff0c77ac */ /* 0x000ea20008000800 */
[----:B------:R-:W3:Y:S01]  /*0040*/  S2R R6, SR_TID.X ;  /* 0x0000000000067919 */ /* 0x000ee20000002100 */
[----:B------:R-:W4:Y:S04]  /*0050*/  LDCU UR13, c[0x0][0x360] ;  /* 0x00006c00ff0d77ac */ /* 0x000f280008000800 */
[----:B------:R-:W2:Y:S01]  /*0060*/  S2UR UR5, SR_CTAID.Y ;  /* 0x00000000000579c3 */ /* 0x000ea20000002600 */
[----:B------:R-:W-:-:S07]  /*0070*/  UMOV UR4, 0x400 ;  /* 0x0000040000047882 */ /* 0x000fce0000000000 */
[----:B------:R-:W5:Y:S01]  /*0080*/  S2UR UR7, SR_CTAID.X ;  /* 0x00000000000779c3 */ /* 0x000f620000002500 */
[----:B0-----:R-:W-:Y:S02]  /*0090*/  ULEA UR10, UR8, UR4, 0x18 ;  /* 0x00000004080a7291 */ /* 0x001fe4000f8ec0ff */
[----:B------:R-:W-:Y:S02]  /*00a0*/  UIADD3 UR4, UPT, UPT, UR4, 0x4, URZ ;  /* 0x0000000404047890 */ /* 0x000fe4000fffe0ff */
[----:B----4-:R-:W-:Y:S02]  /*00b0*/  UIADD3 UR9, UPT, UPT, URZ, -UR13, URZ ;  /* 0x8000000dff097290 */ /* 0x010fe4000fffe0ff */
[----:B------:R-:W-:Y:S02]  /*00c0*/  ULEA UR4, UR8, UR4, 0x18 ;  /* 0x0000000408047291 */ /* 0x000fe4000f8ec0ff */
[----:B------:R-:W-:Y:S01]  /*00d0*/  UPRMT UR9, UR9, 0x7710, URZ ;  /* 0x0000771009097896 */ /* 0x000fe200080000ff */
[C---:B-1----:R-:W-:Y:S01]  /*00e0*/  IMAD.SHL.U32 R9, R7.reuse, 0x800, RZ ;  /* 0x0000080007097824 */ /* 0x042fe200078e00ff */
[----:B------:R-:W-:Y:S01]  /*00f0*/  LEA R0, R7, UR10, 0x2 ;  /* 0x0000000a07007c11 */ /* 0x000fe2000f8e10ff */
[----:B--2---:R-:W-:Y:S01]  /*0100*/  UIMAD UR5, UR5, UR12, URZ ;  /* 0x0000000c050572a4 */ /* 0x004fe2000f8e02ff */
[C---:B---3--:R-:W-:Y:S01]  /*0110*/  LEA R8, R6.reuse, UR4, 0x2 ;  /* 0x0000000406087c11 */ /* 0x048fe2000f8e10ff */
[----:B------:R-:W-:Y:S01]  /*0120*/  UIADD3 UR8, UPT, UPT, UR9, 0x7fe, URZ ;  /* 0x000007fe09087890 */ /* 0x000fe2000fffe0ff */
[----:B------:R-:W-:Y:S01]  /*0130*/  LOP3.LUT R9, R9, R6, RZ, 0xfc, !PT ;  /* 0x0000000609097212 */ /* 0x000fe200078efcff */
[----:B------:R-:W-:Y:S01]  /*0140*/  IMAD R10, R6, 0x4, R0 ;  /* 0x00000004060a7824 */ /* 0x000fe200078e0200 */
[----:B------:R-:W-:Y:S01]  /*0150*/  LEA R11, R7, R8, 0x2 ;  /* 0x00000008070b7211 */ /* 0x000fe200078e10ff */
[----:B------:R-:W-:-:S02]  /*0160*/  USHF.L.U32 UR6, UR5, 0xb, URZ ;  /* 0x0000000b05067899 */ /* 0x000fc400080006ff */
[----:B-----5:R-:W-:Y:S02]  /*0170*/  UIMAD UR7, UR7, UR13, URZ ;  /* 0x0000000d070772a4 */ /* 0x020fe4000f8e02ff */
[----:B------:R-:W-:Y:S02]  /*0180*/  ULOP3.LUT UR9, UR13, 0xffff, URZ, 0xc0, !UPT ;  /* 0x0000ffff0d097892 */ /* 0x000fe4000f8ec0ff */
[----:B------:R-:W-:Y:S01]  /*0190*/  ULOP3.LUT UR8, UR8, 0xffff, URZ, 0xc0, !UPT ;  /* 0x0000ffff08087892 */ /* 0x000fe2000f8ec0ff */
[----:B------:R-:W-:-:S11]  /*01a0*/  MOV R13, 0x1c0 ;  /* 0x000001c0000d7802 */ /* 0x000fd60000000f00 */
[----:B------:R-:W-:Y:S05]  /*01b0*/  CALL.REL.NOINC `($__internal_0_$__cuda_sm20_div_u16) ;  /* 0x0000000400a47944 */ /* 0x000fea0003c00000 */
[----:B------:R-:W0:Y:S01]  /*01c0*/  LDC.64 R2, c[0x0][0x390] ;  /* 0x0000e400ff027b82 */ /* 0x000e220000000a00 */
[----:B------:R-:W-:Y:S01]  /*01d0*/  LOP3.LUT R20, R12, 0x3, RZ, 0xc0, !PT ;  /* 0x000000030c147812 */ /* 0x000fe200078ec0ff */
[----:B------:R-:W-:Y:S01]  /*01e0*/  VIADD R4, R7, UR5 ;  /* 0x0000000507047c36 */ /* 0x000fe20008000000 */
[----:B------:R-:W-:Y:S01]  /*01f0*/  IADD3 R5, PT, PT, R6, UR7, RZ ;  /* 0x0000000706057c10 */ /* 0x000fe2000fffe0ff */
[----:B------:R-:W1:Y:S01]  /*0200*/  LDCU.64 UR14, c[0x0][0x358] ;  /* 0x00006b00ff0e77ac */ /* 0x000e620008000a00 */
[----:B------:R-:W-:Y:S01]  /*0210*/  ISETP.NE.AND P1, PT, R20, 0x2, PT ;  /* 0x000000021400780c */ /* 0x000fe20003f25270 */
[----:B------:R-:W-:Y:S01]  /*0220*/  HFMA2 R13, -RZ, RZ, 0, 0 ;  /* 0x00000000ff0d7431 */ /* 0x000fe200000001ff */
[----:B------:R-:W-:Y:S01]  /*0230*/  LOP3.LUT R6, R12, 0xffff, RZ, 0xc0, !PT ;  /* 0x0000ffff0c067812 */ /* 0x000fe200078ec0ff */
[----:B------:R-:W-:Y:S01]  /*0240*/  IMAD R5, R4, 0x800, R5 ;  /* 0x0000080004057824 */ /* 0x000fe200078e0205 */
[----:B------:R-:W-:Y:S01]  /*0250*/  UMOV UR8, UR7 ;  /* 0x0000000700087c82 */ /* 0x000fe20008000000 */
[----:B------:R-:W-:Y:S01]  /*0260*/  UMOV UR9, UR6 ;  /* 0x0000000600097c82 */ /* 0x000fe20008000000 */
[----:B------:R-:W-:Y:S01]  /*0270*/  ISETP.GE.U32.AND P0, PT, R6, 0x2, PT ;  /* 0x000000020600780c */ /* 0x000fe20003f06070 */
[----:B0-----:R-:W-:-:S06]  /*0280*/  IMAD.WIDE R2, R5, 0x4, R2 ;  /* 0x0000000405027825 */ /* 0x001fcc00078e0202 */
[----:B-1----:R-:W-:Y:S06]  /*0290*/  @!P1 BRA `(.L_x_0) ;  /* 0x0000000000649947 */ /* 0x002fec0003800000 */
[----:B------:R-:W0:Y:S01]  /*02a0*/  LDC.64 R6, c[0x0][0x380] ;  /* 0x0000e000ff067b82 */ /* 0x000e220000000a00 */
[----:B------:R-:W-:Y:S01]  /*02b0*/  IMAD.MOV.U32 R13, RZ, RZ, RZ ;  /* 0x000000ffff0d7224 */ /* 0x000fe200078e00ff */
[----:B------:R-:W-:Y:S01]  /*02c0*/  UMOV UR4, URZ ;  /* 0x000000ff00047c82 */ /* 0x000fe20008000000 */
[----:B------:R-:W-:Y:S01]  /*02d0*/  UMOV UR8, UR7 ;  /* 0x0000000700087c82 */ /* 0x000fe20008000000 */
[----:B------:R-:W-:-:S04]  /*02e0*/  UMOV UR9, UR6 ;  /* 0x0000000600097c82 */ /* 0x000fc80008000000 */
[----:B------:R-:W1:Y:S02]  /*02f0*/  LDC.64 R4, c[0x0][0x388] ;  /* 0x0000e200ff047b82 */ /* 0x000e640000000a00 */
.L_x_1:
[C---:B------:R-:W-:Y:S01]  /*0300*/  IADD3 R15, PT, PT, R9.reuse, UR9, RZ ;  /* 0x00000009090f7c10 */ /* 0x040fe2000fffe0ff */
[----:B------:R-:W-:-:S04]  /*0310*/  VIADD R17, R9, UR8 ;  /* 0x0000000809117c36 */ /* 0x000fc80008000000 */
[----:B0-----:R-:W-:-:S04]  /*0320*/  IMAD.WIDE R14, R15, 0x4, R6 ;  /* 0x000000040f0e7825 */ /* 0x001fc800078e0206 */
[----:B-1----:R-:W-:Y:S02]  /*0330*/  IMAD.WIDE R16, R17, 0x4, R4 ;  /* 0x0000000411107825 */ /* 0x002fe400078e0204 */
[----:B------:R-:W2:Y:S04]  /*0340*/  LDG.E R15, desc[UR14][R14.64] ;  /* 0x0000000e0e0f7981 */ /* 0x000ea8000c1e1900 */
[----:B------:R-:W3:Y:S01]  /*0350*/  LDG.E R16, desc[UR14][R16.64] ;  /* 0x0000000e10107981 */ /* 0x000ee2000c1e1900 */
[----:B------:R-:W-:Y:S02]  /*0360*/  UIADD3 UR4, UPT, UPT, UR4, 0x1, URZ ;  /* 0x0000000104047890 */ /* 0x000fe4000fffe0ff */
[----:B------:R-:W-:Y:S02]  /*0370*/  UIADD3 UR9, UPT, UPT, UR13, UR9, URZ ;  /* 0x000000090d097290 */ /* 0x000fe4000fffe0ff */
[----:B------:R-:W-:-:S02]  /*0380*/  ULEA UR8, UR12, UR8, 0xb ;  /* 0x000000080c087291 */ /* 0x000fc4000f8e58ff */
[----:B------:R-:W-:-:S04]  /*0390*/  LOP3.LUT R19, R20, UR4, RZ, 0x3c, !PT ;  /* 0x0000000414137c12 */ /* 0x000fc8000f8e3cff */
[----:B------:R-:W-:Y:S01]  /*03a0*/  ISETP.NE.AND P1, PT, R19, 0x2, PT ;  /* 0x000000021300780c */ /* 0x000fe20003f25270 */
[----:B--2---:R-:W-:Y:S04]  /*03b0*/  STS [R10], R15 ;  /* 0x0000000f0a007388 */ /* 0x004fe80000000800 */
[----:B---3--:R-:W-:Y:S01]  /*03c0*/  STS [R11], R16 ;  /* 0x000000100b007388 */ /* 0x008fe20000000800 */
[----:B------:R-:W-:Y:S06]  /*03d0*/  BAR.SYNC.DEFER_BLOCKING 0x0 ;  /* 0x0000000000007b1d */ /* 0x000fec0000010000 */
[----:B------:R-:W-:Y:S04]  /*03e0*/  LDS R12, [R0] ;  /* 0x00000000000c7984 */ /* 0x000fe80000000800 */
[----:B------:R-:W0:Y:S02]  /*03f0*/  LDS R18, [R8] ;  /* 0x0000000008127984 */ /* 0x000e240000000800 */
[----:B0-----:R-:W-:Y:S01]  /*0400*/  FFMA R13, R12, R18, R13 ;  /* 0x000000120c0d7223 */ /* 0x001fe2000000000d */
[----:B------:R-:W-:Y:S06]  /*0410*/  BAR.SYNC.DEFER_BLOCKING 0x0 ;  /* 0x0000000000007b1d */ /* 0x000fec0000010000 */
[----:B------:R-:W-:Y:S05]  /*0420*/  @P1 BRA `(.L_x_1) ;  /* 0xfffffffc00b41947 */ /* 0x000fea000383ffff */
.L_x_0:
[----:B------:R-:W-:Y:S05]  /*0430*/  @!P0 BRA `(.L_x_2) ;  /* 0x0000000000fc8947 */ /* 0x000fea0003800000 */
[----:B------:R-:W0:Y:S01]  /*0440*/  LDC.64 R6, c[0x0][0x380] ;  /* 0x0000e000ff067b82 */ /* 0x000e220000000a00 */
[----:B------:R-:W-:Y:S02]  /*0450*/  UIADD3 UR10, UPT, UPT, UR6, 0x7ff, URZ ;  /* 0x000007ff060a7890 */ /* 0x000fe4000fffe0ff */
[----:B------:R-:W-:-:S05]  /*0460*/  USHF.L.U32 UR11, UR13, 0x2, URZ ;  /* 0x000000020d0b7899 */ /* 0x000fca00080006ff */
[----:B------:R-:W1:Y:S07]  /*0470*/  LDC.64 R4, c[0x0][0x388] ;  /* 0x0000e200ff047b82 */ /* 0x000e6e0000000a00 */
.L_x_3:
[C---:B------:R-:W-:Y:S01]  /*0480*/  IADD3 R15, PT, PT, R9.reuse, UR9, RZ ;  /* 0x00000009090f7c10 */ /* 0x040fe2000fffe0ff */
[----:B------:R-:W-:-:S04]  /*0490*/  VIADD R17, R9, UR8 ;  /* 0x0000000809117c36 */ /* 0x000fc80008000000 */
[----:B0-----:R-:W-:-:S04]  /*04a0*/  IMAD.WIDE R14, R15, 0x4, R6 ;  /* 0x000000040f0e7825 */ /* 0x001fc800078e0206 */
[----:B-1----:R-:W-:Y:S01]  /*04b0*/  IMAD.WIDE R16, R17, 0x4, R4 ;  /* 0x0000000411107825 */ /* 0x002fe200078e0204 */
[----:B------:R-:W2:Y:S05]  /*04c0*/  LDG.E R23, desc[UR14][R14.64] ;  /* 0x0000000e0e177981 */ /* 0x000eaa000c1e1900 */
[----:B------:R-:W3:Y:S01]  /*04d0*/  LDG.E R16, desc[UR14][R16.64] ;  /* 0x0000000e10107981 */ /* 0x000ee2000c1e1900 */
[----:B------:R-:W-:Y:S01]  /*04e0*/  ULEA UR4, UR12, UR8, 0xb ;  /* 0x000000080c047291 */ /* 0x000fe2000f8e58ff */
[----:B------:R-:W-:-:S05]  /*04f0*/  IADD3 R18, P0, PT, R14, UR11, RZ ;  /* 0x0000000b0e127c10 */ /* 0x000fca000ff1e0ff */
[----:B------:R-:W-:Y:S01]  /*0500*/  IADD3 R21, PT, PT, R9, UR4, RZ ;  /* 0x0000000409157c10 */ /* 0x000fe2000fffe0ff */
[----:B------:R-:W-:-:S04]  /*0510*/  IMAD.X R19, RZ, RZ, R15, P0 ;  /* 0x000000ffff137224 */ /* 0x000fc800000e060f */
[----:B------:R-:W-:Y:S01]  /*0520*/  IMAD.WIDE R20, R21, 0x4, R4 ;  /* 0x0000000415147825 */ /* 0x000fe200078e0204 */
[----:B--2---:R-:W-:Y:S04]  /*0530*/  STS [R10], R23 ;  /* 0x000000170a007388 */ /* 0x004fe80000000800 */
[----:B---3--:R0:W-:Y:S01]  /*0540*/  STS [R11], R16 ;  /* 0x000000100b007388 */ /* 0x0081e20000000800 */
[----:B------:R-:W-:Y:S06]  /*0550*/  BAR.SYNC.DEFER_BLOCKING 0x0 ;  /* 0x0000000000007b1d */ /* 0x000fec0000010000 */
[----:B------:R-:W-:Y:S04]  /*0560*/  LDS R22, [R0] ;  /* 0x0000000000167984 */ /* 0x000fe80000000800 */
[----:B------:R-:W1:Y:S01]  /*0570*/  LDS R12, [R8] ;  /* 0x00000000080c7984 */ /* 0x000e620000000800 */
[----:B------:R-:W-:Y:S06]  /*0580*/  BAR.SYNC.DEFER_BLOCKING 0x0 ;  /* 0x0000000000007b1d */ /* 0x000fec0000010000 */
[----:B------:R-:W2:Y:S04]  /*0590*/  LDG.E R25, desc[UR14][R18.64] ;  /* 0x0000000e12197981 */ /* 0x000ea8000c1e1900 */
[----:B------:R-:W3:Y:S01]  /*05a0*/  LDG.E R20, desc[UR14][R20.64] ;  /* 0x0000000e14147981 */ /* 0x000ee2000c1e1900 */
[----:B------:R-:W-:Y:S01]  /*05b0*/  ULEA UR4, UR12, UR4, 0xb ;  /* 0x000000040c047291 */ /* 0x000fe2000f8e58ff */
[----:B------:R-:W-:-:S05]  /*05c0*/  IADD3 R14, P0, PT, R18, UR11, RZ ;  /* 0x0000000b120e7c10 */ /* 0x000fca000ff1e0ff */
[----:B------:R-:W-:Y:S01]  /*05d0*/  IADD3 R17, PT, PT, R9, UR4, RZ ;  /* 0x0000000409117c10 */ /* 0x000fe2000fffe0ff */
[----:B------:R-:W-:-:S04]  /*05e0*/  IMAD.X R15, RZ, RZ, R19, P0 ;  /* 0x000000ffff0f7224 */ /* 0x000fc800000e0613 */
[----:B0-----:R-:W-:Y:S01]  /*05f0*/  IMAD.WIDE R16, R17, 0x4, R4 ;  /* 0x0000000411107825 */ /* 0x001fe200078e0204 */
[----:B--2---:R-:W-:Y:S04]  /*0600*/  STS [R10], R25 ;  /* 0x000000190a007388 */ /* 0x004fe80000000800 */
[----:B---3--:R0:W-:Y:S01]  /*0610*/  STS [R11], R20 ;  /* 0x000000140b007388 */ /* 0x0081e20000000800 */
[----:B------:R-:W-:Y:S06]  /*0620*/  BAR.SYNC.DEFER_BLOCKING 0x0 ;  /* 0x0000000000007b1d */ /* 0x000fec0000010000 */
[----:B------:R-:W-:Y:S04]  /*0630*/  LDS R23, [R0] ;  /* 0x0000000000177984 */ /* 0x000fe80000000800 */
[----:B------:R-:W2:Y:S01]  /*0640*/  LDS R24, [R8] ;  /* 0x0000000008187984 */ /* 0x000ea20000000800 */
[----:B------:R-:W-:Y:S06]  /*0650*/  BAR.SYNC.DEFER_BLOCKING 0x0 ;  /* 0x0000000000007b1d */ /* 0x000fec0000010000 */
[----:B------:R-:W3:Y:S04]  /*0660*/  LDG.E R27, desc[UR14][R14.64] ;  /* 0x0000000e0e1b7981 */ /* 0x000ee8000c1e1900 */
[----:B------:R-:W4:Y:S01]  /*0670*/  LDG.E R16, desc[UR14][R16.64] ;  /* 0x0000000e10107981 */ /* 0x000f22000c1e1900 */
[----:B------:R-:W-:Y:S01]  /*0680*/  IADD3 R18, P0, PT, R14, UR11, RZ ;  /* 0x0000000b0e127c10 */ /* 0x000fe2000ff1e0ff */
[----:B------:R-:W-:-:S04]  /*0690*/  ULEA UR4, UR12, UR4, 0xb ;  /* 0x000000040c047291 */ /* 0x000fc8000f8e58ff */
[----:B------:R-:W-:Y:S02]  /*06a0*/  IMAD.X R19, RZ, RZ, R15, P0 ;  /* 0x000000ffff137224 */ /* 0x000fe400000e060f */
[----:B------:R-:W-:-:S05]  /*06b0*/  IADD3 R21, PT, PT, R9, UR4, RZ ;  /* 0x0000000409157c10 */ /* 0x000fca000fffe0ff */
[----:B0-----:R-:W-:Y:S01]  /*06c0*/  IMAD.WIDE R20, R21, 0x4, R4 ;  /* 0x0000000415147825 */ /* 0x001fe200078e0204 */
[----:B---3--:R-:W-:Y:S04]  /*06d0*/  STS [R10], R27 ;  /* 0x0000001b0a007388 */ /* 0x008fe80000000800 */
[----:B----4-:R-:W-:Y:S01]  /*06e0*/  STS [R11], R16 ;  /* 0x000000100b007388 */ /* 0x010fe20000000800 */
[----:B------:R-:W-:Y:S06]  /*06f0*/  BAR.SYNC.DEFER_BLOCKING 0x0 ;  /* 0x0000000000007b1d */ /* 0x000fec0000010000 */
[----:B------:R-:W-:Y:S04]  /*0700*/  LDS R25, [R0] ;  /* 0x0000000000197984 */ /* 0x000fe80000000800 */
[----:B------:R-:W0:Y:S01]  /*0710*/  LDS R14, [R8] ;  /* 0x00000000080e7984 */ /* 0x000e220000000800 */
[----:B------:R-:W-:Y:S06]  /*0720*/  BAR.SYNC.DEFER_BLOCKING 0x0 ;  /* 0x0000000000007b1d */ /* 0x000fec0000010000 */
[----:B------:R-:W3:Y:S04]  /*0730*/  LDG.E R19, desc[UR14][R18.64] ;  /* 0x0000000e12137981 */ /* 0x000ee8000c1e1900 */
[----:B------:R-:W4:Y:S01]  /*0740*/  LDG.E R20, desc[UR14][R20.64] ;  /* 0x0000000e14147981 */ /* 0x000f22000c1e1900 */
[----:B------:R-:W-:Y:S01]  /*0750*/  UIADD3 UR9, UPT, UPT, UR11, UR9, URZ ;  /* 0x000000090b097290 */ /* 0x000fe2000fffe0ff */
[----:B-1----:R-:W-:Y:S01]  /*0760*/  FFMA R12, R22, R12, R13 ;  /* 0x0000000c160c7223 */ /* 0x002fe2000000000d */
[----:B------:R-:W-:-:S02]  /*0770*/  ULEA UR8, UR12, UR4, 0xb ;  /* 0x000000040c087291 */ /* 0x000fc4000f8e58ff */
[----:B------:R-:W-:Y:S01]  /*0780*/  UISETP.GE.AND UP0, UPT, UR9, UR10, UPT ;  /* 0x0000000a0900728c */ /* 0x000fe2000bf06270 */
[----:B--2---:R-:W-:-:S04]  /*0790*/  FFMA R12, R23, R24, R12 ;  /* 0x00000018170c7223 */ /* 0x004fc8000000000c */
[----:B0-----:R-:W-:Y:S01]  /*07a0*/  FFMA R12, R25, R14, R12 ;  /* 0x0000000e190c7223 */ /* 0x001fe2000000000c */
[----:B---3--:R-:W-:Y:S04]  /*07b0*/  STS [R10], R19 ;  /* 0x000000130a007388 */ /* 0x008fe80000000800 */
[----:B----4-:R-:W-:Y:S01]  /*07c0*/  STS [R11], R20 ;  /* 0x000000140b007388 */ /* 0x010fe20000000800 */
[----:B------:R-:W-:Y:S06]  /*07d0*/  BAR.SYNC.DEFER_BLOCKING 0x0 ;  /* 0x0000000000007b1d */ /* 0x000fec0000010000 */
[----:B------:R-:W-:Y:S04]  /*07e0*/  LDS R15, [R0] ;  /* 0x00000000000f7984 */ /* 0x000fe80000000800 */
[----:B------:R-:W0:Y:S02]  /*07f0*/  LDS R16, [R8] ;  /* 0x0000000008107984 */ /* 0x000e240000000800 */
[----:B0-----:R-:W-:Y:S01]  /*0800*/  FFMA R13, R15, R16, R12 ;  /* 0x000000100f0d7223 */ /* 0x001fe2000000000c */
[----:B------:R-:W-:Y:S06]  /*0810*/  BAR.SYNC.DEFER_BLOCKING 0x0 ;  /* 0x0000000000007b1d */ /* 0x000fec0000010000 */
[----:B------:R-:W-:Y:S05]  /*0820*/  BRA.U !UP0, `(.L_x_3) ;  /* 0xfffffffd08147547 */ /* 0x000fea000b83ffff */
.L_x_2:
[----:B------:R-:W-:Y:S01]  /*0830*/  STG.E desc[UR14][R2.64], R13 ;  /* 0x0000000d02007986 */ /* 0x000fe2000c10190e */
[----:B------:R-:W-:Y:S05]  /*0840*/  EXIT ;  /* 0x000000000000794d */ /* 0x000fea0003800000 */
        .weak           $__internal_0_$__cuda_sm20_div_u16
        .type           $__internal_0_$__cuda_sm20_div_u16,@function
        .size           $__internal_0_$__cuda_sm20_div_u16,(.L_x_5 - $__internal_0_$__cuda_sm20_div_u16)
$__internal_0_$__cuda_sm20_div_u16:
[----:B------:R-:W0:Y:S01]  /*0850*/  I2F.U16 R2, UR9 ;  /* 0x0000000900027d06 */ /* 0x000e220008101000 */
[----:B------:R-:W-:Y:S02]  /*0860*/  MOV R3, 0x4b800000 ;  /* 0x4b80000000037802 */ /* 0x000fe40000000f00 */
[C---:B0-----:R-:W-:Y:S02]  /*0870*/  FSETP.GEU.AND P1, PT, |R2|.reuse, 1.175494350822287508e-38, PT ;  /* 0x008000000200780b */ /* 0x041fe40003f2e200 */
[----:B------:R-:W-:Y:S02]  /*0880*/  FSETP.GT.AND P0, PT, |R2|, 8.50705917302346158658e+37, PT ;  /* 0x7e8000000200780b */ /* 0x000fe40003f04200 */
[----:B------:R-:W-:-:S04]  /*0890*/  FSEL R3, R3, 1, !P1 ;  /* 0x3f80000003037808 */ /* 0x000fc80004800000 */
[----:B------:R-:W-:Y:S02]  /*08a0*/  FSEL R3, R3, 0.25, !P0 ;  /* 0x3e80000003037808 */ /* 0x000fe40004000000 */
[----:B------:R-:W-:-:S03]  /*08b0*/  ISETP.NE.U32.AND P0, PT, RZ, UR9, PT ;  /* 0x00000009ff007c0c */ /* 0x000fc6000bf05070 */
[----:B------:R-:W-:Y:S01]  /*08c0*/  FMUL R4, R2, R3 ;  /* 0x0000000302047220 */ /* 0x000fe20000400000 */
[----:B------:R-:W-:-:S05]  /*08d0*/  I2FP.F32.U32.RZ R2, UR8 ;  /* 0x0000000800027c45 */ /* 0x000fca000820d000 */
[----:B------:R-:W0:Y:S02]  /*08e0*/  MUFU.RCP R4, R4 ;  /* 0x0000000400047308 */ /* 0x000e240000001000 */
[----:B0-----:R-:W-:-:S04]  /*08f0*/  FMUL R3, R3, R4 ;  /* 0x0000000403037220 */ /* 0x001fc80000400000 */
[----:B------:R-:W-:-:S04]  /*0900*/  VIADD R3, R3, 0x2 ;  /* 0x0000000203037836 */ /* 0x000fc80000000000 */
[----:B------:R-:W-:Y:S01]  /*0910*/  FMUL.RZ R5, R2, R3 ;  /* 0x0000000302057220 */ /* 0x000fe2000040c000 */
[----:B------:R-:W-:Y:S02]  /*0920*/  HFMA2 R3, -RZ, RZ, 0, 0 ;  /* 0x00000000ff037431 */ /* 0x000fe400000001ff */
[----:B------:R-:W-:-:S03]  /*0930*/  IMAD.MOV.U32 R2, RZ, RZ, R13 ;  /* 0x000000ffff027224 */ /* 0x000fc600078e000d */
[----:B------:R-:W0:Y:S02]  /*0940*/  F2I.U32.TRUNC.NTZ R5, R5 ;  /* 0x0000000500057305 */ /* 0x000e24000020f000 */
[----:B0-----:R-:W-:Y:S02]  /*0950*/  LOP3.LUT R12, R5, 0xffff, RZ, 0xc0, !PT ;  /* 0x0000ffff050c7812 */ /* 0x001fe400078ec0ff */
[----:B------:R-:W-:Y:S01]  /*0960*/  @!P0 MOV R12, 0xffffffff ;  /* 0xffffffff000c8802 */ /* 0x000fe20000000f00 */
[----:B------:R-:W-:Y:S06]  /*0970*/  RET.REL.NODEC R2 `(_Z10gemm_blockPKfS0_Pf) ;  /* 0xfffffff402a07950 */ /* 0x000fec0003c3ffff */
.L_x_4:
[----:B------:R-:W-:-:S00]  /*0980*/  BRA `(.L_x_4) ;  /* 0xfffffffc00fc7947 */ /* 0x000fc0000383ffff */
[----:B------:R-:W-:-:S00]  /*0990*/  NOP ;  /* 0x0000000000007918 */ /* 0x000fc00000000000 */
        /* <DEDUP_REMOVED lines=14> */
.L_x_5:


//--------------------- .nv.shared._Z10gemm_blockPKfS0_Pf --------------------------
	.section	.nv.shared._Z10gemm_blockPKfS0_Pf,"aw",@nobits
	.sectionflags	@""
	.align	4
.nv.shared._Z10gemm_blockPKfS0_Pf:
	.zero		1032


//--------------------- .nv.shared.reserved.0     --------------------------
	.section	.nv.shared.reserved.0,"aw",@nobits
	.weak		__nv_reservedSMEM_offset_0_alias
	.size		__nv_reservedSMEM_offset_0_alias, 0, 64
	.other		__nv_reservedSMEM_offset_0_alias,@"STO_CUDA_RESERVED_SHARED STV_DEFAULT"
__nv_reservedSMEM_offset_0_alias:
	.zero		0
	.zero		64


//--------------------- .nv.constant0._Z10gemm_blockPKfS0_Pf --------------------------
	.section	.nv.constant0._Z10gemm_blockPKfS0_Pf,"a",@progbits
	.sectionflags	@""
	.align	4
.nv.constant0._Z10gemm_blockPKfS0_Pf:
	.zero		920


//--------------------- SYMBOLS --------------------------

	.type		.nv.reservedSmem.offset0,@object
	.size		.nv.reservedSmem.offset0,0x4
	.type		.nv.reservedSmem.cap,@object
	.size		.nv.reservedSmem.cap,0x4
